	.headerflags	@"EF_CUDA_TEXMODE_UNIFIED EF_CUDA_64BIT_ADDRESS EF_CUDA_ACCELERATORS EF_CUDA_SM90 EF_CUDA_VIRTUAL_SM(EF_CUDA_SM90)"
	.elftype	@"ET_EXEC"


//--------------------- .nv.info                  --------------------------
	.section	.nv.info,"",@"SHT_CUDA_INFO"
	.align	4


	//----- nvinfo : EIATTR_REGCOUNT
	.align		4
        /*0000*/ 	.byte	0x04, 0x2f
        /*0002*/ 	.short	(.L_1 - .L_0)
	.align		4
.L_0:
        /*0004*/ 	.word	index@(triton_poi_fused__native_batch_norm_legit_no_training_add_mul_relu_sigmoid_4)
        /*0008*/ 	.word	0x0000000c


	//----- nvinfo : EIATTR_MIN_STACK_SIZE
	.align		4
.L_1:
        /*000c*/ 	.byte	0x04, 0x12
        /*000e*/ 	.short	(.L_3 - .L_2)
	.align		4
.L_2:
        /*0010*/ 	.word	index@(triton_poi_fused__native_batch_norm_legit_no_training_add_mul_relu_sigmoid_4)
        /*0014*/ 	.word	0x00000000


	//----- nvinfo : EIATTR_FRAME_SIZE
	.align		4
.L_3:
        /*0018*/ 	.byte	0x04, 0x11
        /*001a*/ 	.short	(.L_5 - .L_4)
	.align		4
.L_4:
        /*001c*/ 	.word	index@(triton_poi_fused__native_batch_norm_legit_no_training_add_mul_relu_sigmoid_4)
        /*0020*/ 	.word	0x00000000


	//----- nvinfo : EIATTR_MIN_STACK_SIZE
	.align		4
.L_5:
        /*0024*/ 	.byte	0x04, 0x12
        /*0026*/ 	.short	(.L_7 - .L_6)
	.align		4
.L_6:
        /*0028*/ 	.word	index@(triton_poi_fused__native_batch_norm_legit_no_training_add_mul_relu_sigmoid_4)
        /*002c*/ 	.word	0x00000000
.L_7:


//--------------------- .nv.info.triton_poi_fused__native_batch_norm_legit_no_training_add_mul_relu_sigmoid_4 --------------------------
	.section	.nv.info.triton_poi_fused__native_batch_norm_legit_no_training_add_mul_relu_sigmoid_4,"",@"SHT_CUDA_INFO"
	.sectionflags	@""
	.align	4


	//----- nvinfo : EIATTR_CUDA_API_VERSION
	.align		4
        /*0000*/ 	.byte	0x04, 0x37
        /*0002*/ 	.short	(.L_9 - .L_8)
.L_8:
        /*0004*/ 	.word	0x0000007c


	//----- nvinfo : EIATTR_KPARAM_INFO
	.align		4
.L_9:
        /*0008*/ 	.byte	0x04, 0x17
        /*000a*/ 	.short	(.L_11 - .L_10)
.L_10:
        /*000c*/ 	.word	0x00000000
        /*0010*/ 	.short	0x0002
        /*0012*/ 	.short	0x0010
        /*0014*/ 	.byte	0x00, 0xf0, 0x11, 0x00


	//----- nvinfo : EIATTR_KPARAM_INFO
	.align		4
.L_11:
        /*0018*/ 	.byte	0x04, 0x17
        /*001a*/ 	.short	(.L_13 - .L_12)
.L_12:
        /*001c*/ 	.word	0x00000000
        /*0020*/ 	.short	0x0001
        /*0022*/ 	.short	0x0008
        /*0024*/ 	.byte	0x00, 0xf4, 0x21, 0x00


	//----- nvinfo : EIATTR_KPARAM_INFO
	.align		4
.L_13:
        /*0028*/ 	.byte	0x04, 0x17
        /*002a*/ 	.short	(.L_15 - .L_14)
.L_14:
        /*002c*/ 	.word	0x00000000
        /*0030*/ 	.short	0x0000
        /*0032*/ 	.short	0x0000
        /*0034*/ 	.byte	0x00, 0xf4, 0x21, 0x00


	//----- nvinfo : EIATTR_SPARSE_MMA_MASK
	.align		4
.L_15:
        /*0038*/ 	.byte	0x03, 0x50
        /*003a*/ 	.short	0x0000


	//----- nvinfo : EIATTR_MAXREG_COUNT
	.align		4
        /*003c*/ 	.byte	0x03, 0x1b
        /*003e*/ 	.short	0x00ff


	//----- nvinfo : EIATTR_EXIT_INSTR_OFFSETS
	.align		4
        /*0040*/ 	.byte	0x04, 0x1c
        /*0042*/ 	.short	(.L_17 - .L_16)


	//   ....[0]....
.L_16:
        /*0044*/ 	.word	0x00000140


	//   ....[1]....
        /*0048*/ 	.word	0x00000160


	//----- nvinfo : EIATTR_REQNTID
	.align		4
.L_17:
        /*004c*/ 	.byte	0x04, 0x10
        /*004e*/ 	.short	(.L_19 - .L_18)
.L_18:
        /*0050*/ 	.word	0x00000080
        /*0054*/ 	.word	0x00000001
        /*0058*/ 	.word	0x00000001


	//----- nvinfo : EIATTR_CBANK_PARAM_SIZE
	.align		4
.L_19:
        /*005c*/ 	.byte	0x03, 0x19
        /*005e*/ 	.short	0x0014


	//----- nvinfo : EIATTR_PARAM_CBANK
	.align		4
        /*0060*/ 	.byte	0x04, 0x0a
        /*0062*/ 	.short	(.L_21 - .L_20)
	.align		4
.L_20:
        /*0064*/ 	.word	index@(.nv.constant0.triton_poi_fused__native_batch_norm_legit_no_training_add_mul_relu_sigmoid_4)
        /*0068*/ 	.short	0x0210
        /*006a*/ 	.short	0x0014


	//----- nvinfo : EIATTR_SW_WAR
	.align		4
.L_21:
        /*006c*/ 	.byte	0x04, 0x36
        /*006e*/ 	.short	(.L_23 - .L_22)
.L_22:
        /*0070*/ 	.word	0x00000008
.L_23:


//--------------------- .nv.callgraph             --------------------------
	.section	.nv.callgraph,"",@"SHT_CUDA_CALLGRAPH"
	.align	4
	.sectionentsize	8
	.align		4
        /*0000*/ 	.word	0x00000000
	.align		4
        /*0004*/ 	.word	0xffffffff
	.align		4
        /*0008*/ 	.word	0x00000000
	.align		4
        /*000c*/ 	.word	0xfffffffe
	.align		4
        /*0010*/ 	.word	0x00000000
	.align		4
        /*0014*/ 	.word	0xfffffffd
	.align		4
        /*0018*/ 	.word	0x00000000
	.align		4
        /*001c*/ 	.word	0xfffffffc


//--------------------- .text.triton_poi_fused__native_batch_norm_legit_no_training_add_mul_relu_sigmoid_4 --------------------------
	.section	.text.triton_poi_fused__native_batch_norm_legit_no_training_add_mul_relu_sigmoid_4,"ax",@progbits
	.align	128
        .global         triton_poi_fused__native_batch_norm_legit_no_training_add_mul_relu_sigmoid_4
        .type           triton_poi_fused__native_batch_norm_legit_no_training_add_mul_relu_sigmoid_4,@function
        .size           triton_poi_fused__native_batch_norm_legit_no_training_add_mul_relu_sigmoid_4,(.L_x_1 - triton_poi_fused__native_batch_norm_legit_no_training_add_mul_relu_sigmoid_4)
        .other          triton_poi_fused__native_batch_norm_legit_no_training_add_mul_relu_sigmoid_4,@"STO_CUDA_ENTRY STV_DEFAULT"
triton_poi_fused__native_batch_norm_legit_no_training_add_mul_relu_sigmoid_4:
.text.triton_poi_fused__native_batch_norm_legit_no_training_add_mul_relu_sigmoid_4:
[----:B------:R-:W0:Y:S02]  /*0000*/  LDC R1, c[0x0][0x28] ;  /* 0x00000a00ff017b82 */ /* 0x000e240000000800 */
[----:B------:R-:W1:Y:S01]  /*0010*/  S2R R0, SR_TID.X ;  /* 0x0000000000007919 */ /* 0x000e620000002100 */
[----:B------:R-:W2:Y:S01]  /*0020*/  LDC.64 R2, c[0x0][0x210] ;  /* 0x00008400ff027b82 */ /* 0x000ea20000000a00 */
[----:B------:R-:W-:Y:S01]  /*0030*/  ULDC.64 UR4, c[0x0][0x208] ;  /* 0x0000820000047ab9 */ /* 0x000fe20000000a00 */
[----:B------:R-:W3:Y:S06]  /*0040*/  S2R R7, SR_CTAID.X ;  /* 0x0000000000077919 */ /* 0x000eec0000002500 */
[----:B------:R-:W4:Y:S01]  /*0050*/  LDC.64 R4, c[0x0][0x218] ;  /* 0x00008600ff047b82 */ /* 0x000f220000000a00 */
[----:B-1----:R-:W-:-:S02]  /*0060*/  LOP3.LUT R0, R0, 0x7f, RZ, 0xc0, !PT ;  /* 0x0000007f00007812 */ /* 0x002fc400078ec0ff */
[----:B---3--:R-:W-:-:S03]  /*0070*/  SHF.R.S32.HI R6, RZ, 0x18, R7 ;  /* 0x00000018ff067819 */ /* 0x008fc60000011407 */
[----:B------:R-:W-:Y:S01]  /*0080*/  IMAD R7, R7, 0x80, R0 ;  /* 0x0000008007077824 */ /* 0x000fe200078e0200 */
[----:B------:R-:W-:-:S03]  /*0090*/  SGXT R0, R6, 0x1 ;  /* 0x000000010600781a */ /* 0x000fc60000000200 */
[C---:B--2---:R-:W-:Y:S01]  /*00a0*/  IMAD.WIDE R2, R7.reuse, 0x4, R2 ;  /* 0x0000000407027825 */ /* 0x044fe200078e0202 */
[----:B------:R-:W-:Y:S02]  /*00b0*/  ISETP.GE.AND P0, PT, R7, 0x100, PT ;  /* 0x000001000700780c */ /* 0x000fe40003f06270 */
[----:B------:R-:W-:Y:S01]  /*00c0*/  LEA.HI R0, R0, R7, RZ, 0x4 ;  /* 0x0000000700007211 */ /* 0x000fe200078f20ff */
[----:B------:R-:W-:-:S03]  /*00d0*/  IMAD.MOV.U32 R7, RZ, RZ, RZ ;  /* 0x000000ffff077224 */ /* 0x000fc600078e00ff */
[----:B------:R-:W-:Y:S01]  /*00e0*/  SHF.R.S32.HI R9, RZ, 0x4, R0 ;  /* 0x00000004ff097819 */ /* 0x000fe20000011400 */
[----:B------:R-:W-:-:S04]  /*00f0*/  IMAD.MOV.U32 R0, RZ, RZ, RZ ;  /* 0x000000ffff007224 */ /* 0x000fc800078e00ff */
[----:B----4-:R-:W-:Y:S02]  /*0100*/  IMAD.WIDE R4, R9, 0x4, R4 ;  /* 0x0000000409047825 */ /* 0x010fe400078e0204 */
[----:B------:R-:W2:Y:S04]  /*0110*/  @!P0 LDG.E R0, desc[UR4][R2.64] ;  /* 0x0000000402008981 */ /* 0x000ea8000c1e1900 */
[----:B------:R-:W2:Y:S02]  /*0120*/  @!P0 LDG.E.EL R7, desc[UR4][R4.64] ;  /* 0x0000000404078981 */ /* 0x000ea4000c2e1900 */
[----:B--2---:R-:W-:Y:S01]  /*0130*/  FFMA R7, R7, R0, R0 ;  /* 0x0000000007077223 */ /* 0x004fe20000000000 */
[----:B------:R-:W-:Y:S06]  /*0140*/  @P0 EXIT ;  /* 0x000000000000094d */ /* 0x000fec0003800000 */
[----:B------:R-:W-:Y:S01]  /*0150*/  STG.E desc[UR4][R2.64], R7 ;  /* 0x0000000702007986 */ /* 0x000fe2000c101904 */
[----:B------:R-:W-:Y:S05]  /*0160*/  EXIT ;  /* 0x000000000000794d */ /* 0x000fea0003800000 */
.L_x_0:
[----:B------:R-:W-:-:S00]  /*0170*/  BRA `(.L_x_0) ;  /* 0xfffffffc00fc7947 */ /* 0x000fc0000383ffff */
[----:B------:R-:W-:-:S00]  /*0180*/  NOP ;  /* 0x0000000000007918 */ /* 0x000fc00000000000 */
[----:B------:R-:W-:-:S00]  /*0190*/  NOP ;  /* 0x0000000000007918 */ /* 0x000fc00000000000 */
[----:B------:R-:W-:-:S00]  /*01a0*/  NOP ;  /* 0x0000000000007918 */ /* 0x000fc00000000000 */
[----:B------:R-:W-:-:S00]  /*01b0*/  NOP ;  /* 0x0000000000007918 */ /* 0x000fc00000000000 */
[----:B------:R-:W-:-:S00]  /*01c0*/  NOP ;  /* 0x0000000000007918 */ /* 0x000fc00000000000 */
[----:B------:R-:W-:-:S00]  /*01d0*/  NOP ;  /* 0x0000000000007918 */ /* 0x000fc00000000000 */
[----:B------:R-:W-:-:S00]  /*01e0*/  NOP ;  /* 0x0000000000007918 */ /* 0x000fc00000000000 */
[----:B------:R-:W-:-:S00]  /*01f0*/  NOP ;  /* 0x0000000000007918 */ /* 0x000fc00000000000 */
.L_x_1:


//--------------------- .nv.constant0.triton_poi_fused__native_batch_norm_legit_no_training_add_mul_relu_sigmoid_4 --------------------------
	.section	.nv.constant0.triton_poi_fused__native_batch_norm_legit_no_training_add_mul_relu_sigmoid_4,"a",@progbits
	.sectionflags	@""
	.align	4
.nv.constant0.triton_poi_fused__native_batch_norm_legit_no_training_add_mul_relu_sigmoid_4:
	.zero		548
